	.headerflags	@"EF_CUDA_TEXMODE_UNIFIED EF_CUDA_64BIT_ADDRESS EF_CUDA_ACCELERATORS EF_CUDA_SM90 EF_CUDA_VIRTUAL_SM(EF_CUDA_SM90)"
	.elftype	@"ET_EXEC"


//--------------------- .nv.info                  --------------------------
	.section	.nv.info,"",@"SHT_CUDA_INFO"
	.align	4


	//----- nvinfo : EIATTR_REGCOUNT
	.align		4
        /*0000*/ 	.byte	0x04, 0x2f
        /*0002*/ 	.short	(.L_1 - .L_0)
	.align		4
.L_0:
        /*0004*/ 	.word	index@(triton_poi_fused__to_copy_add_div_eq_mean_mul_rsub_1)
        /*0008*/ 	.word	0x00000016


	//----- nvinfo : EIATTR_MIN_STACK_SIZE
	.align		4
.L_1:
        /*000c*/ 	.byte	0x04, 0x12
        /*000e*/ 	.short	(.L_3 - .L_2)
	.align		4
.L_2:
        /*0010*/ 	.word	index@(triton_poi_fused__to_copy_add_div_eq_mean_mul_rsub_1)
        /*0014*/ 	.word	0x00000000


	//----- nvinfo : EIATTR_FRAME_SIZE
	.align		4
.L_3:
        /*0018*/ 	.byte	0x04, 0x11
        /*001a*/ 	.short	(.L_5 - .L_4)
	.align		4
.L_4:
        /*001c*/ 	.word	index@(triton_poi_fused__to_copy_add_div_eq_mean_mul_rsub_1)
        /*0020*/ 	.word	0x00000000


	//----- nvinfo : EIATTR_MIN_STACK_SIZE
	.align		4
.L_5:
        /*0024*/ 	.byte	0x04, 0x12
        /*0026*/ 	.short	(.L_7 - .L_6)
	.align		4
.L_6:
        /*0028*/ 	.word	index@(triton_poi_fused__to_copy_add_div_eq_mean_mul_rsub_1)
        /*002c*/ 	.word	0x00000000
.L_7:


//--------------------- .nv.info.triton_poi_fused__to_copy_add_div_eq_mean_mul_rsub_1 --------------------------
	.section	.nv.info.triton_poi_fused__to_copy_add_div_eq_mean_mul_rsub_1,"",@"SHT_CUDA_INFO"
	.sectionflags	@""
	.align	4


	//----- nvinfo : EIATTR_CUDA_API_VERSION
	.align		4
        /*0000*/ 	.byte	0x04, 0x37
        /*0002*/ 	.short	(.L_9 - .L_8)
.L_8:
        /*0004*/ 	.word	0x0000007c


	//----- nvinfo : EIATTR_KPARAM_INFO
	.align		4
.L_9:
        /*0008*/ 	.byte	0x04, 0x17
        /*000a*/ 	.short	(.L_11 - .L_10)
.L_10:
        /*000c*/ 	.word	0x00000000
        /*0010*/ 	.short	0x0003
        /*0012*/ 	.short	0x0018
        /*0014*/ 	.byte	0x00, 0xf4, 0x21, 0x00


	//----- nvinfo : EIATTR_KPARAM_INFO
	.align		4
.L_11:
        /*0018*/ 	.byte	0x04, 0x17
        /*001a*/ 	.short	(.L_13 - .L_12)
.L_12:
        /*001c*/ 	.word	0x00000000
        /*0020*/ 	.short	0x0002
        /*0022*/ 	.short	0x0010
        /*0024*/ 	.byte	0x00, 0xf4, 0x21, 0x00


	//----- nvinfo : EIATTR_KPARAM_INFO
	.align		4
.L_13:
        /*0028*/ 	.byte	0x04, 0x17
        /*002a*/ 	.short	(.L_15 - .L_14)
.L_14:
        /*002c*/ 	.word	0x00000000
        /*0030*/ 	.short	0x0001
        /*0032*/ 	.short	0x0008
        /*0034*/ 	.byte	0x00, 0xf4, 0x21, 0x00


	//----- nvinfo : EIATTR_KPARAM_INFO
	.align		4
.L_15:
        /*0038*/ 	.byte	0x04, 0x17
        /*003a*/ 	.short	(.L_17 - .L_16)
.L_16:
        /*003c*/ 	.word	0x00000000
        /*0040*/ 	.short	0x0000
        /*0042*/ 	.short	0x0000
        /*0044*/ 	.byte	0x00, 0xf4, 0x21, 0x00


	//----- nvinfo : EIATTR_SPARSE_MMA_MASK
	.align		4
.L_17:
        /*0048*/ 	.byte	0x03, 0x50
        /*004a*/ 	.short	0x0000


	//----- nvinfo : EIATTR_MAXREG_COUNT
	.align		4
        /*004c*/ 	.byte	0x03, 0x1b
        /*004e*/ 	.short	0x00ff


	//----- nvinfo : EIATTR_EXIT_INSTR_OFFSETS
	.align		4
        /*0050*/ 	.byte	0x04, 0x1c
        /*0052*/ 	.short	(.L_19 - .L_18)


	//   ....[0]....
.L_18:
        /*0054*/ 	.word	0x000003d0


	//   ....[1]....
        /*0058*/ 	.word	0x000004c0


	//----- nvinfo : EIATTR_REQNTID
	.align		4
.L_19:
        /*005c*/ 	.byte	0x04, 0x10
        /*005e*/ 	.short	(.L_21 - .L_20)
.L_20:
        /*0060*/ 	.word	0x00000020
        /*0064*/ 	.word	0x00000001
        /*0068*/ 	.word	0x00000001


	//----- nvinfo : EIATTR_CBANK_PARAM_SIZE
	.align		4
.L_21:
        /*006c*/ 	.byte	0x03, 0x19
        /*006e*/ 	.short	0x0020


	//----- nvinfo : EIATTR_PARAM_CBANK
	.align		4
        /*0070*/ 	.byte	0x04, 0x0a
        /*0072*/ 	.short	(.L_23 - .L_22)
	.align		4
.L_22:
        /*0074*/ 	.word	index@(.nv.constant0.triton_poi_fused__to_copy_add_div_eq_mean_mul_rsub_1)
        /*0078*/ 	.short	0x0210
        /*007a*/ 	.short	0x0020


	//----- nvinfo : EIATTR_SW_WAR
	.align		4
.L_23:
        /*007c*/ 	.byte	0x04, 0x36
        /*007e*/ 	.short	(.L_25 - .L_24)
.L_24:
        /*0080*/ 	.word	0x00000008
.L_25:


//--------------------- .nv.callgraph             --------------------------
	.section	.nv.callgraph,"",@"SHT_CUDA_CALLGRAPH"
	.align	4
	.sectionentsize	8
	.align		4
        /*0000*/ 	.word	0x00000000
	.align		4
        /*0004*/ 	.word	0xffffffff
	.align		4
        /*0008*/ 	.word	0x00000000
	.align		4
        /*000c*/ 	.word	0xfffffffe
	.align		4
        /*0010*/ 	.word	0x00000000
	.align		4
        /*0014*/ 	.word	0xfffffffd
	.align		4
        /*0018*/ 	.word	0x00000000
	.align		4
        /*001c*/ 	.word	0xfffffffc


//--------------------- .text.triton_poi_fused__to_copy_add_div_eq_mean_mul_rsub_1 --------------------------
	.section	.text.triton_poi_fused__to_copy_add_div_eq_mean_mul_rsub_1,"ax",@progbits
	.align	128
        .global         triton_poi_fused__to_copy_add_div_eq_mean_mul_rsub_1
        .type           triton_poi_fused__to_copy_add_div_eq_mean_mul_rsub_1,@function
        .size           triton_poi_fused__to_copy_add_div_eq_mean_mul_rsub_1,(.L_x_1 - triton_poi_fused__to_copy_add_div_eq_mean_mul_rsub_1)
        .other          triton_poi_fused__to_copy_add_div_eq_mean_mul_rsub_1,@"STO_CUDA_ENTRY STV_DEFAULT"
triton_poi_fused__to_copy_add_div_eq_mean_mul_rsub_1:
.text.triton_poi_fused__to_copy_add_div_eq_mean_mul_rsub_1:
[----:B------:R-:W0:Y:S08]  /*0000*/  LDC R1, c[0x0][0x28] ;  /* 0x00000a00ff017b82 */ /* 0x000e300000000800 */
[----:B------:R-:W1:Y:S01]  /*0010*/  LDC.64 R2, c[0x0][0x210] ;  /* 0x00008400ff027b82 */ /* 0x000e620000000a00 */
[----:B------:R-:W-:-:S07]  /*0020*/  ULDC.64 UR4, c[0x0][0x208] ;  /* 0x0000820000047ab9 */ /* 0x000fce0000000a00 */
[----:B------:R-:W2:Y:S08]  /*0030*/  LDC.64 R4, c[0x0][0x218] ;  /* 0x00008600ff047b82 */ /* 0x000eb00000000a00 */
[----:B------:R-:W3:Y:S01]  /*0040*/  LDC.64 R6, c[0x0][0x220] ;  /* 0x00008800ff067b82 */ /* 0x000ee20000000a00 */
[----:B-1----:R-:W4:Y:S04]  /*0050*/  LDG.E R10, desc[UR4][R2.64+0x4] ;  /* 0x00000404020a7981 */ /* 0x002f28000c1e1900 */
[----:B------:R-:W5:Y:S04]  /*0060*/  LDG.E R13, desc[UR4][R2.64+0x8] ;  /* 0x00000804020d7981 */ /* 0x000f68000c1e1900 */
[----:B--2---:R-:W4:Y:S04]  /*0070*/  LDG.E R11, desc[UR4][R4.64+0x4] ;  /* 0x00000404040b7981 */ /* 0x004f28000c1e1900 */
[----:B------:R-:W5:Y:S04]  /*0080*/  LDG.E R14, desc[UR4][R4.64+0x8] ;  /* 0x00000804040e7981 */ /* 0x000f68000c1e1900 */
[----:B---3--:R-:W2:Y:S04]  /*0090*/  LDG.E R12, desc[UR4][R6.64+0x4] ;  /* 0x00000404060c7981 */ /* 0x008ea8000c1e1900 */
[----:B------:R-:W3:Y:S04]  /*00a0*/  LDG.E R0, desc[UR4][R2.64] ;  /* 0x0000000402007981 */ /* 0x000ee8000c1e1900 */
[----:B------:R-:W3:Y:S04]  /*00b0*/  LDG.E R9, desc[UR4][R4.64] ;  /* 0x0000000404097981 */ /* 0x000ee8000c1e1900 */
[----:B------:R-:W3:Y:S04]  /*00c0*/  LDG.E R15, desc[UR4][R6.64+0x8] ;  /* 0x00000804060f7981 */ /* 0x000ee8000c1e1900 */
[----:B------:R-:W3:Y:S04]  /*00d0*/  LDG.E R8, desc[UR4][R6.64] ;  /* 0x0000000406087981 */ /* 0x000ee8000c1e1900 */
[----:B------:R-:W3:Y:S04]  /*00e0*/  LDG.E R16, desc[UR4][R2.64+0xc] ;  /* 0x00000c0402107981 */ /* 0x000ee8000c1e1900 */
[----:B------:R1:W3:Y:S04]  /*00f0*/  LDG.E R17, desc[UR4][R4.64+0xc] ;  /* 0x00000c0404117981 */ /* 0x0002e8000c1e1900 */
[----:B------:R-:W3:Y:S01]  /*0100*/  LDG.E R18, desc[UR4][R6.64+0xc] ;  /* 0x00000c0406127981 */ /* 0x000ee2000c1e1900 */
[----:B------:R-:W1:Y:S01]  /*0110*/  S2R R19, SR_TID.X ;  /* 0x0000000000137919 */ /* 0x000e620000002100 */
[----:B----4-:R-:W-:-:S04]  /*0120*/  FADD R11, R10, R11 ;  /* 0x0000000b0a0b7221 */ /* 0x010fc80000000000 */
[----:B--2---:R-:W-:Y:S01]  /*0130*/  FADD R11, R12, R11 ;  /* 0x0000000b0c0b7221 */ /* 0x004fe20000000000 */
[----:B-----5:R-:W-:-:S03]  /*0140*/  FADD R14, R13, R14 ;  /* 0x0000000e0d0e7221 */ /* 0x020fc60000000000 */
[----:B------:R-:W-:Y:S01]  /*0150*/  FADD R12, R11, 1.0000000116860974231e-07 ;  /* 0x33d6bf950b0c7421 */ /* 0x000fe20000000000 */
[----:B---3--:R-:W-:-:S04]  /*0160*/  FADD R9, R0, R9 ;  /* 0x0000000900097221 */ /* 0x008fc80000000000 */
[----:B------:R-:W-:Y:S01]  /*0170*/  FSETP.GT.AND P5, PT, |R12|, 8.50705917302346158658e+37, PT ;  /* 0x7e8000000c00780b */ /* 0x000fe20003fa4200 */
[----:B------:R-:W-:Y:S01]  /*0180*/  FADD R14, R15, R14 ;  /* 0x0000000e0f0e7221 */ /* 0x000fe20000000000 */
[----:B------:R-:W-:Y:S01]  /*0190*/  FSET.BF.EQ.AND R11, R11, RZ, PT ;  /* 0x000000ff0b0b720a */ /* 0x000fe20003802000 */
[----:B------:R-:W-:Y:S02]  /*01a0*/  FADD R8, R8, R9 ;  /* 0x0000000908087221 */ /* 0x000fe40000000000 */
[----:B01----:R-:W-:Y:S02]  /*01b0*/  FADD R4, R14, 1.0000000116860974231e-07 ;  /* 0x33d6bf950e047421 */ /* 0x003fe40000000000 */
[----:B------:R-:W-:Y:S01]  /*01c0*/  FFMA R10, R11, 1.0000000116860974231e-07, R10 ;  /* 0x33d6bf950b0a7823 */ /* 0x000fe2000000000a */
[----:B------:R-:W-:Y:S02]  /*01d0*/  FADD R2, R8, 1.0000000116860974231e-07 ;  /* 0x33d6bf9508027421 */ /* 0x000fe40000000000 */
[----:B------:R-:W-:-:S03]  /*01e0*/  FSETP.GT.AND P1, PT, |R4|, 8.50705917302346158658e+37, PT ;  /* 0x7e8000000400780b */ /* 0x000fc60003f24200 */
[----:B------:R-:W-:Y:S01]  /*01f0*/  @P5 FMUL R10, R10, 0.25 ;  /* 0x3e8000000a0a5820 */ /* 0x000fe20000400000 */
[C---:B------:R-:W-:Y:S01]  /*0200*/  FSETP.GEU.AND P3, PT, |R12|.reuse, 1.175494350822287508e-38, PT ;  /* 0x008000000c00780b */ /* 0x040fe20003f6e200 */
[----:B------:R-:W-:Y:S01]  /*0210*/  @P5 FMUL R12, R12, 0.25 ;  /* 0x3e8000000c0c5820 */ /* 0x000fe20000400000 */
[----:B------:R-:W-:Y:S01]  /*0220*/  FSETP.GT.AND P4, PT, |R2|, 8.50705917302346158658e+37, PT ;  /* 0x7e8000000200780b */ /* 0x000fe20003f84200 */
[----:B------:R-:W-:Y:S01]  /*0230*/  FADD R17, R16, R17 ;  /* 0x0000001110117221 */ /* 0x000fe20000000000 */
[----:B------:R-:W-:Y:S02]  /*0240*/  FSETP.GEU.AND P5, PT, |R4|, 1.175494350822287508e-38, PT ;  /* 0x008000000400780b */ /* 0x000fe40003fae200 */
[----:B------:R-:W-:Y:S01]  /*0250*/  FSETP.GEU.AND P2, PT, |R2|, 1.175494350822287508e-38, PT ;  /* 0x008000000200780b */ /* 0x000fe20003f4e200 */
[----:B------:R-:W-:-:S04]  /*0260*/  FADD R17, R18, R17 ;  /* 0x0000001112117221 */ /* 0x000fc80000000000 */
[----:B------:R-:W-:Y:S01]  /*0270*/  FADD R6, R17, 1.0000000116860974231e-07 ;  /* 0x33d6bf9511067421 */ /* 0x000fe20000000000 */
[----:B------:R-:W-:Y:S01]  /*0280*/  @P1 FMUL R4, R4, 0.25 ;  /* 0x3e80000004041820 */ /* 0x000fe20000400000 */
[----:B------:R-:W-:Y:S02]  /*0290*/  @!P3 FMUL R12, R12, 16777216 ;  /* 0x4b8000000c0cb820 */ /* 0x000fe40000400000 */
[----:B------:R-:W-:Y:S01]  /*02a0*/  @P4 FMUL R2, R2, 0.25 ;  /* 0x3e80000002024820 */ /* 0x000fe20000400000 */
[----:B------:R-:W-:Y:S01]  /*02b0*/  FSETP.GT.AND P0, PT, |R6|, 8.50705917302346158658e+37, PT ;  /* 0x7e8000000600780b */ /* 0x000fe20003f04200 */
[----:B------:R-:W-:Y:S01]  /*02c0*/  @!P5 FMUL R4, R4, 16777216 ;  /* 0x4b8000000404d820 */ /* 0x000fe20000400000 */
[----:B------:R-:W-:Y:S01]  /*02d0*/  @!P3 FMUL R10, R10, 16777216 ;  /* 0x4b8000000a0ab820 */ /* 0x000fe20000400000 */
[----:B------:R-:W-:Y:S01]  /*02e0*/  @!P2 FMUL R2, R2, 16777216 ;  /* 0x4b8000000202a820 */ /* 0x000fe20000400000 */
[----:B------:R-:W0:Y:S01]  /*02f0*/  MUFU.RCP R7, R12 ;  /* 0x0000000c00077308 */ /* 0x000e220000001000 */
[----:B------:R-:W-:-:S02]  /*0300*/  LOP3.LUT P3, RZ, R19, 0x1f, RZ, 0xc0, !PT ;  /* 0x0000001f13ff7812 */ /* 0x000fc4000786c0ff */
[----:B------:R-:W-:Y:S02]  /*0310*/  FSETP.GEU.AND P6, PT, |R6|, 1.175494350822287508e-38, PT ;  /* 0x008000000600780b */ /* 0x000fe40003fce200 */
[----:B------:R-:W-:-:S03]  /*0320*/  FSET.BF.EQ.AND R3, R8, RZ, PT ;  /* 0x000000ff0803720a */ /* 0x000fc60003802000 */
[----:B------:R1:W1:Y:S01]  /*0330*/  MUFU.RCP R5, R2 ;  /* 0x0000000200057308 */ /* 0x0002620000001000 */
[----:B------:R-:W-:-:S07]  /*0340*/  FSET.BF.EQ.AND R14, R14, RZ, PT ;  /* 0x000000ff0e0e720a */ /* 0x000fce0003802000 */
[----:B------:R-:W3:Y:S01]  /*0350*/  MUFU.RCP R4, R4 ;  /* 0x0000000400047308 */ /* 0x000ee20000001000 */
[----:B------:R-:W-:Y:S01]  /*0360*/  FFMA R0, R3, 1.0000000116860974231e-07, R0 ;  /* 0x33d6bf9503007823 */ /* 0x000fe20000000000 */
[----:B------:R-:W-:Y:S01]  /*0370*/  @P0 FMUL R6, R6, 0.25 ;  /* 0x3e80000006060820 */ /* 0x000fe20000400000 */
[----:B0-----:R-:W-:Y:S01]  /*0380*/  FMUL R10, R7, R10 ;  /* 0x0000000a070a7220 */ /* 0x001fe20000400000 */
[----:B------:R-:W-:Y:S01]  /*0390*/  FFMA R14, R14, 1.0000000116860974231e-07, R13 ;  /* 0x33d6bf950e0e7823 */ /* 0x000fe2000000000d */
[----:B------:R-:W-:Y:S01]  /*03a0*/  FSET.BF.EQ.AND R17, R17, RZ, PT ;  /* 0x000000ff1111720a */ /* 0x000fe20003802000 */
[----:B------:R-:W-:Y:S01]  /*03b0*/  @P4 FMUL R0, R0, 0.25 ;  /* 0x3e80000000004820 */ /* 0x000fe20000400000 */
[----:B------:R-:W-:Y:S01]  /*03c0*/  @!P6 FMUL R6, R6, 16777216 ;  /* 0x4b8000000606e820 */ /* 0x000fe20000400000 */
[----:B-1----:R-:W-:Y:S06]  /*03d0*/  @P3 EXIT ;  /* 0x000000000000394d */ /* 0x002fec0003800000 */
[----:B------:R-:W0:Y:S01]  /*03e0*/  LDC.64 R2, c[0x0][0x228] ;  /* 0x00008a00ff027b82 */ /* 0x000e220000000a00 */
[----:B------:R-:W1:Y:S01]  /*03f0*/  MUFU.RCP R7, R6 ;  /* 0x0000000600077308 */ /* 0x000e620000001000 */
[----:B------:R-:W-:Y:S01]  /*0400*/  @!P2 FMUL R0, R0, 16777216 ;  /* 0x4b8000000000a820 */ /* 0x000fe20000400000 */
[----:B------:R-:W-:Y:S01]  /*0410*/  @P1 FMUL R14, R14, 0.25 ;  /* 0x3e8000000e0e1820 */ /* 0x000fe20000400000 */
[----:B------:R-:W-:Y:S02]  /*0420*/  FFMA R17, R17, 1.0000000116860974231e-07, R16 ;  /* 0x33d6bf9511117823 */ /* 0x000fe40000000010 */
[----:B------:R-:W-:Y:S01]  /*0430*/  FFMA R5, R5, R0, R10 ;  /* 0x0000000005057223 */ /* 0x000fe2000000000a */
[----:B------:R-:W-:Y:S01]  /*0440*/  @!P5 FMUL R14, R14, 16777216 ;  /* 0x4b8000000e0ed820 */ /* 0x000fe20000400000 */
[----:B------:R-:W-:-:S03]  /*0450*/  @P0 FMUL R17, R17, 0.25 ;  /* 0x3e80000011110820 */ /* 0x000fc60000400000 */
[----:B---3--:R-:W-:Y:S01]  /*0460*/  FFMA R4, R4, R14, R5 ;  /* 0x0000000e04047223 */ /* 0x008fe20000000005 */
[----:B------:R-:W-:Y:S01]  /*0470*/  HFMA2.MMA R5, -RZ, RZ, 1.625, 0 ;  /* 0x3e800000ff057435 */ /* 0x000fe200000001ff */
[----:B------:R-:W-:-:S04]  /*0480*/  @!P6 FMUL R17, R17, 16777216 ;  /* 0x4b8000001111e820 */ /* 0x000fc80000400000 */
[----:B-1----:R-:W-:-:S05]  /*0490*/  FFMA R4, R7, R17, R4 ;  /* 0x0000001107047223 */ /* 0x002fca0000000004 */
[----:B------:R-:W-:-:S05]  /*04a0*/  FFMA R5, R4, -R5, 1 ;  /* 0x3f80000004057423 */ /* 0x000fca0000000805 */
[----:B0-----:R-:W-:Y:S01]  /*04b0*/  STG.E desc[UR4][R2.64], R5 ;  /* 0x0000000502007986 */ /* 0x001fe2000c101904 */
[----:B------:R-:W-:Y:S05]  /*04c0*/  EXIT ;  /* 0x000000000000794d */ /* 0x000fea0003800000 */
.L_x_0:
[----:B------:R-:W-:-:S00]  /*04d0*/  BRA `(.L_x_0) ;  /* 0xfffffffc00fc7947 */ /* 0x000fc0000383ffff */
[----:B------:R-:W-:-:S00]  /*04e0*/  NOP ;  /* 0x0000000000007918 */ /* 0x000fc00000000000 */
        /* <DEDUP_REMOVED lines=9> */
.L_x_1:


//--------------------- .nv.constant0.triton_poi_fused__to_copy_add_div_eq_mean_mul_rsub_1 --------------------------
	.section	.nv.constant0.triton_poi_fused__to_copy_add_div_eq_mean_mul_rsub_1,"a",@progbits
	.sectionflags	@""
	.align	4
.nv.constant0.triton_poi_fused__to_copy_add_div_eq_mean_mul_rsub_1:
	.zero		560
